	.headerflags	@"EF_CUDA_TEXMODE_UNIFIED EF_CUDA_64BIT_ADDRESS EF_CUDA_SM80 EF_CUDA_VIRTUAL_SM(EF_CUDA_SM80)"
	.elftype	@"ET_EXEC"


//--------------------- .nv.info                  --------------------------
	.section	.nv.info,"",@"SHT_CUDA_INFO"
	.align	4


	//----- nvinfo : EIATTR_REGCOUNT
	.align		4
        /*0000*/ 	.byte	0x04, 0x2f
        /*0002*/ 	.short	(.L_1 - .L_0)
	.align		4
.L_0:
        /*0004*/ 	.word	index@(_Z3addPKdS0_Pdi)
        /*0008*/ 	.word	0x0000000c


	//----- nvinfo : EIATTR_MAX_STACK_SIZE
	.align		4
.L_1:
        /*000c*/ 	.byte	0x04, 0x23
        /*000e*/ 	.short	(.L_3 - .L_2)
	.align		4
.L_2:
        /*0010*/ 	.word	index@(_Z3addPKdS0_Pdi)
        /*0014*/ 	.word	0x00000000


	//----- nvinfo : EIATTR_MIN_STACK_SIZE
	.align		4
.L_3:
        /*0018*/ 	.byte	0x04, 0x12
        /*001a*/ 	.short	(.L_5 - .L_4)
	.align		4
.L_4:
        /*001c*/ 	.word	index@(_Z3addPKdS0_Pdi)
        /*0020*/ 	.word	0x00000000


	//----- nvinfo : EIATTR_FRAME_SIZE
	.align		4
.L_5:
        /*0024*/ 	.byte	0x04, 0x11
        /*0026*/ 	.short	(.L_7 - .L_6)
	.align		4
.L_6:
        /*0028*/ 	.word	index@(_Z3addPKdS0_Pdi)
        /*002c*/ 	.word	0x00000000
.L_7:


//--------------------- .nv.info._Z3addPKdS0_Pdi  --------------------------
	.section	.nv.info._Z3addPKdS0_Pdi,"",@"SHT_CUDA_INFO"
	.align	4


	//----- nvinfo : EIATTR_CUDA_API_VERSION
	.align		4
        /*0000*/ 	.byte	0x04, 0x37
        /*0002*/ 	.short	(.L_9 - .L_8)
.L_8:
        /*0004*/ 	.word	0x00000075


	//----- nvinfo : EIATTR_SW2861232_WAR
	.align		4
.L_9:
        /*0008*/ 	.byte	0x01, 0x35
	.zero		2


	//----- nvinfo : EIATTR_PARAM_CBANK
	.align		4
        /*000c*/ 	.byte	0x04, 0x0a
        /*000e*/ 	.short	(.L_11 - .L_10)
	.align		4
.L_10:
        /*0010*/ 	.word	index@(.nv.constant0._Z3addPKdS0_Pdi)
        /*0014*/ 	.short	0x0160
        /*0016*/ 	.short	0x001c


	//----- nvinfo : EIATTR_CBANK_PARAM_SIZE
	.align		4
.L_11:
        /*0018*/ 	.byte	0x03, 0x19
        /*001a*/ 	.short	0x001c


	//----- nvinfo : EIATTR_KPARAM_INFO
	.align		4
        /*001c*/ 	.byte	0x04, 0x17
        /*001e*/ 	.short	(.L_13 - .L_12)
.L_12:
        /*0020*/ 	.word	0x00000000
        /*0024*/ 	.short	0x0003
        /*0026*/ 	.short	0x0018
        /*0028*/ 	.byte	0x00, 0xf0, 0x11, 0x00


	//----- nvinfo : EIATTR_KPARAM_INFO
	.align		4
.L_13:
        /*002c*/ 	.byte	0x04, 0x17
        /*002e*/ 	.short	(.L_15 - .L_14)
.L_14:
        /*0030*/ 	.word	0x00000000
        /*0034*/ 	.short	0x0002
        /*0036*/ 	.short	0x0010
        /*0038*/ 	.byte	0x00, 0xf0, 0x21, 0x00


	//----- nvinfo : EIATTR_KPARAM_INFO
	.align		4
.L_15:
        /*003c*/ 	.byte	0x04, 0x17
        /*003e*/ 	.short	(.L_17 - .L_16)
.L_16:
        /*0040*/ 	.word	0x00000000
        /*0044*/ 	.short	0x0001
        /*0046*/ 	.short	0x0008
        /*0048*/ 	.byte	0x00, 0xf0, 0x21, 0x00


	//----- nvinfo : EIATTR_KPARAM_INFO
	.align		4
.L_17:
        /*004c*/ 	.byte	0x04, 0x17
        /*004e*/ 	.short	(.L_19 - .L_18)
.L_18:
        /*0050*/ 	.word	0x00000000
        /*0054*/ 	.short	0x0000
        /*0056*/ 	.short	0x0000
        /*0058*/ 	.byte	0x00, 0xf0, 0x21, 0x00


	//----- nvinfo : EIATTR_MAXREG_COUNT
	.align		4
.L_19:
        /*005c*/ 	.byte	0x03, 0x1b
        /*005e*/ 	.short	0x00ff


	//----- nvinfo : EIATTR_EXIT_INSTR_OFFSETS
	.align		4
        /*0060*/ 	.byte	0x04, 0x1c
        /*0062*/ 	.short	(.L_21 - .L_20)


	//   ....[0]....
.L_20:
        /*0064*/ 	.word	0x00000050


	//   ....[1]....
        /*0068*/ 	.word	0x000000f0
.L_21:


//--------------------- .nv.rel.action            --------------------------
	.section	.nv.rel.action,"",@"SHT_CUDA_RELOCINFO"
	.align	8
	.sectionentsize	8
        /*0000*/ 	.byte	0x4b, 0x00, 0x00, 0x00, 0x00, 0x00, 0x00, 0x00, 0x00, 0x02, 0x02, 0x08, 0x10, 0x0a, 0x2f, 0x22
        /* <DEDUP_REMOVED lines=13> */


//--------------------- .nv.constant0._Z3addPKdS0_Pdi --------------------------
	.section	.nv.constant0._Z3addPKdS0_Pdi,"a",@progbits
	.align	4
.nv.constant0._Z3addPKdS0_Pdi:
	.zero		380


//--------------------- .text._Z3addPKdS0_Pdi     --------------------------
	.section	.text._Z3addPKdS0_Pdi,"ax",@progbits
	.sectioninfo	@"SHI_REGISTERS=12"
	.align	128
        .global         _Z3addPKdS0_Pdi
        .type           _Z3addPKdS0_Pdi,@function
        .size           _Z3addPKdS0_Pdi,(.L_x_1 - _Z3addPKdS0_Pdi)
        .other          _Z3addPKdS0_Pdi,@"STO_CUDA_ENTRY STV_DEFAULT"
_Z3addPKdS0_Pdi:
.text._Z3addPKdS0_Pdi:
[----:B------:R-:W-:-:S02]  /*0000*/  MOV R1, c[0x0][0x28] ;  /* 0x00000a0000017a02 */ /* 0x000fc40000000f00 */
[----:B------:R-:W0:Y:S04]  /*0010*/  S2R R6, SR_CTAID.X ;  /* 0x0000000000067919 */ /* 0x000e280000002500 */
[----:B------:R-:W0:Y:S02]  /*0020*/  S2R R3, SR_TID.X ;  /* 0x0000000000037919 */ /* 0x000e240000002100 */
[----:B0-----:R-:W-:-:S05]  /*0030*/  IMAD R6, R6, c[0x0][0x0], R3 ;  /* 0x0000000006067a24 */ /* 0x001fca00078e0203 */
[----:B------:R-:W-:-:S13]  /*0040*/  ISETP.GT.AND P0, PT, R6, c[0x0][0x178], PT ;  /* 0x00005e0006007a0c */ /* 0x000fda0003f04270 */
[----:B------:R-:W-:Y:S05]  /*0050*/  @P0 EXIT ;  /* 0x000000000000094d */ /* 0x000fea0003800000 */
[----:B------:R-:W-:Y:S01]  /*0060*/  HFMA2.MMA R7, -RZ, RZ, 0, 4.76837158203125e-07 ;  /* 0x00000008ff077435 */ /* 0x000fe200000001ff */
[----:B------:R-:W-:-:S09]  /*0070*/  ULDC.64 UR4, c[0x0][0x118] ;  /* 0x0000460000047ab9 */ /* 0x000fd20000000a00 */
[----:B------:R-:W-:-:S04]  /*0080*/  IMAD.WIDE R2, R6, R7, c[0x0][0x160] ;  /* 0x0000580006027625 */ /* 0x000fc800078e0207 */
[CC--:B------:R-:W-:Y:S02]  /*0090*/  IMAD.WIDE R4, R6.reuse, R7.reuse, c[0x0][0x168] ;  /* 0x00005a0006047625 */ /* 0x0c0fe400078e0207 */
[----:B------:R-:W2:Y:S04]  /*00a0*/  LDG.E.64 R2, desc[UR4][R2.64] ;  /* 0x0000000402027981 */ /* 0x000ea8200c1e1b00 */
[----:B------:R-:W2:Y:S01]  /*00b0*/  LDG.E.64 R4, desc[UR4][R4.64] ;  /* 0x0000000404047981 */ /* 0x000ea2200c1e1b00 */
[----:B------:R-:W-:Y:S01]  /*00c0*/  IMAD.WIDE R6, R6, R7, c[0x0][0x170] ;  /* 0x00005c0006067625 */ /* 0x000fe200078e0207 */
[----:B--2---:R-:W0:-:S07]  /*00d0*/  DADD R8, R4, R2 ;  /* 0x0000000004087229 */ /* 0x004e0e0000000002 */
[----:B0-----:R-:W-:Y:S01]  /*00e0*/  STG.E.64 desc[UR4][R6.64], R8 ;  /* 0x0000000806007986 */ /* 0x001fe2200c101b04 */
[----:B------:R-:W-:Y:S05]  /*00f0*/  EXIT ;  /* 0x000000000000794d */ /* 0x000fea0003800000 */
.L_x_0:
[----:B------:R-:W-:-:S00]  /*0100*/  BRA `(.L_x_0) ;  /* 0xfffffff000007947 */ /* 0x000fc0000383ffff */
[----:B------:R-:W-:-:S00]  /*0110*/  NOP ;  /* 0x0000000000007918 */ /* 0x000fc00000000000 */
        /* <DEDUP_REMOVED lines=14> */
.L_x_1:
